//
// Generated by NVIDIA NVVM Compiler
//
// Compiler Build ID: CL-36424714
// Cuda compilation tools, release 13.0, V13.0.88
// Based on NVVM 20.0.0
//

.version 9.0
.target sm_100
.address_size 64

	// .globl	_Z9matrixAdd6matrixS_S_

.visible .entry _Z9matrixAdd6matrixS_S_(
	.param .align 8 .b8 _Z9matrixAdd6matrixS_S__param_0[16],
	.param .align 8 .b8 _Z9matrixAdd6matrixS_S__param_1[16],
	.param .align 8 .b8 _Z9matrixAdd6matrixS_S__param_2[16]
)
{
	.reg .pred 	%p<4>;
	.reg .b32 	%r<19>;
	.reg .b32 	%f<4>;
	.reg .b64 	%rd<13>;

	ld.param.u64 	%rd3, [_Z9matrixAdd6matrixS_S__param_2+8];
	ld.param.u64 	%rd2, [_Z9matrixAdd6matrixS_S__param_1+8];
	ld.param.u64 	%rd1, [_Z9matrixAdd6matrixS_S__param_0+8];
	ld.param.v2.u32 	{%r4, %r5}, [_Z9matrixAdd6matrixS_S__param_0];
	ld.param.v2.u32 	{%r6, %r7}, [_Z9matrixAdd6matrixS_S__param_1];
	ld.param.v2.u32 	{%r8, %r9}, [_Z9matrixAdd6matrixS_S__param_2];
	mov.u32 	%r10, %ctaid.y;
	mov.u32 	%r11, %ntid.y;
	mov.u32 	%r12, %tid.y;
	mad.lo.s32 	%r2, %r10, %r11, %r12;
	mov.u32 	%r13, %ctaid.x;
	mov.u32 	%r14, %ntid.x;
	mov.u32 	%r15, %tid.x;
	mad.lo.s32 	%r3, %r13, %r14, %r15;
	setp.ge.s32 	%p1, %r2, %r8;
	setp.ge.s32 	%p2, %r3, %r9;
	or.pred  	%p3, %p1, %p2;
	@%p3 bra 	$L__BB0_2;
	cvta.to.global.u64 	%rd4, %rd3;
	cvta.to.global.u64 	%rd5, %rd2;
	cvta.to.global.u64 	%rd6, %rd1;
	mad.lo.s32 	%r16, %r5, %r2, %r3;
	mul.wide.s32 	%rd7, %r16, 4;
	add.s64 	%rd8, %rd6, %rd7;
	ld.global.f32 	%f1, [%rd8];
	mad.lo.s32 	%r17, %r7, %r2, %r3;
	mul.wide.s32 	%rd9, %r17, 4;
	add.s64 	%rd10, %rd5, %rd9;
	ld.global.f32 	%f2, [%rd10];
	add.f32 	%f3, %f1, %f2;
	mad.lo.s32 	%r18, %r9, %r2, %r3;
	mul.wide.s32 	%rd11, %r18, 4;
	add.s64 	%rd12, %rd4, %rd11;
	st.global.f32 	[%rd12], %f3;
$L__BB0_2:
	ret;

}
	// .globl	_Z9matrixMul6matrixS_S_
.visible .entry _Z9matrixMul6matrixS_S_(
	.param .align 8 .b8 _Z9matrixMul6matrixS_S__param_0[16],
	.param .align 8 .b8 _Z9matrixMul6matrixS_S__param_1[16],
	.param .align 8 .b8 _Z9matrixMul6matrixS_S__param_2[16]
)
{
	.reg .pred 	%p<13>;
	.reg .b32 	%r<42>;
	.reg .b32 	%f<68>;
	.reg .b64 	%rd<53>;

	ld.param.u32 	%r1, [_Z9matrixMul6matrixS_S__param_0+4];
	ld.param.u32 	%r2, [_Z9matrixMul6matrixS_S__param_1+4];
	ld.param.u64 	%rd3, [_Z9matrixMul6matrixS_S__param_2+8];
	ld.param.u64 	%rd7, [_Z9matrixMul6matrixS_S__param_1+8];
	ld.param.u64 	%rd8, [_Z9matrixMul6matrixS_S__param_0+8];
	ld.param.v2.u32 	{%r21, %r3}, [_Z9matrixMul6matrixS_S__param_2];
	cvta.to.global.u64 	%rd1, %rd8;
	cvta.to.global.u64 	%rd2, %rd7;
	mov.u32 	%r22, %ctaid.y;
	mov.u32 	%r23, %ntid.y;
	mov.u32 	%r24, %tid.y;
	mad.lo.s32 	%r4, %r22, %r23, %r24;
	mov.u32 	%r25, %ctaid.x;
	mov.u32 	%r26, %ntid.x;
	mov.u32 	%r27, %tid.x;
	mad.lo.s32 	%r5, %r25, %r26, %r27;
	setp.ge.s32 	%p1, %r4, %r21;
	setp.ge.s32 	%p2, %r5, %r3;
	or.pred  	%p3, %p1, %p2;
	@%p3 bra 	$L__BB1_14;
	setp.lt.s32 	%p4, %r1, 1;
	mov.f32 	%f67, 0f00000000;
	@%p4 bra 	$L__BB1_13;
	mul.lo.s32 	%r6, %r1, %r4;
	and.b32  	%r7, %r1, 7;
	setp.lt.u32 	%p5, %r1, 8;
	mov.f32 	%f67, 0f00000000;
	mov.b32 	%r40, 0;
	@%p5 bra 	$L__BB1_5;
	and.b32  	%r40, %r1, 2147483640;
	neg.s32 	%r38, %r40;
	shl.b32 	%r10, %r2, 3;
	mul.wide.u32 	%rd9, %r6, 4;
	add.s64 	%rd10, %rd9, %rd1;
	add.s64 	%rd52, %rd10, 16;
	mov.f32 	%f67, 0f00000000;
	mul.wide.s32 	%rd13, %r2, 4;
	mov.u32 	%r37, %r5;
$L__BB1_4:
	.pragma "nounroll";
	ld.global.f32 	%f17, [%rd52+-16];
	mul.wide.s32 	%rd11, %r37, 4;
	add.s64 	%rd12, %rd2, %rd11;
	ld.global.f32 	%f18, [%rd12];
	fma.rn.f32 	%f19, %f17, %f18, %f67;
	ld.global.f32 	%f20, [%rd52+-12];
	add.s64 	%rd14, %rd12, %rd13;
	ld.global.f32 	%f21, [%rd14];
	fma.rn.f32 	%f22, %f20, %f21, %f19;
	ld.global.f32 	%f23, [%rd52+-8];
	add.s64 	%rd15, %rd14, %rd13;
	ld.global.f32 	%f24, [%rd15];
	fma.rn.f32 	%f25, %f23, %f24, %f22;
	ld.global.f32 	%f26, [%rd52+-4];
	add.s64 	%rd16, %rd15, %rd13;
	ld.global.f32 	%f27, [%rd16];
	fma.rn.f32 	%f28, %f26, %f27, %f25;
	ld.global.f32 	%f29, [%rd52];
	add.s64 	%rd17, %rd16, %rd13;
	ld.global.f32 	%f30, [%rd17];
	fma.rn.f32 	%f31, %f29, %f30, %f28;
	ld.global.f32 	%f32, [%rd52+4];
	add.s64 	%rd18, %rd17, %rd13;
	ld.global.f32 	%f33, [%rd18];
	fma.rn.f32 	%f34, %f32, %f33, %f31;
	ld.global.f32 	%f35, [%rd52+8];
	add.s64 	%rd19, %rd18, %rd13;
	ld.global.f32 	%f36, [%rd19];
	fma.rn.f32 	%f37, %f35, %f36, %f34;
	ld.global.f32 	%f38, [%rd52+12];
	add.s64 	%rd20, %rd19, %rd13;
	ld.global.f32 	%f39, [%rd20];
	fma.rn.f32 	%f67, %f38, %f39, %f37;
	add.s32 	%r38, %r38, 8;
	add.s32 	%r37, %r37, %r10;
	add.s64 	%rd52, %rd52, 32;
	setp.ne.s32 	%p6, %r38, 0;
	@%p6 bra 	$L__BB1_4;
$L__BB1_5:
	setp.eq.s32 	%p7, %r7, 0;
	@%p7 bra 	$L__BB1_13;
	and.b32  	%r16, %r1, 3;
	setp.lt.u32 	%p8, %r7, 4;
	@%p8 bra 	$L__BB1_8;
	add.s32 	%r29, %r40, %r6;
	mul.wide.u32 	%rd21, %r29, 4;
	add.s64 	%rd22, %rd1, %rd21;
	ld.global.f32 	%f41, [%rd22];
	mad.lo.s32 	%r30, %r40, %r2, %r5;
	mul.wide.s32 	%rd23, %r30, 4;
	add.s64 	%rd24, %rd2, %rd23;
	ld.global.f32 	%f42, [%rd24];
	fma.rn.f32 	%f43, %f41, %f42, %f67;
	cvt.u64.u32 	%rd25, %r6;
	cvt.u64.u32 	%rd26, %r40;
	add.s64 	%rd27, %rd26, %rd25;
	shl.b64 	%rd28, %rd27, 2;
	add.s64 	%rd29, %rd1, %rd28;
	ld.global.f32 	%f44, [%rd29+4];
	mul.wide.s32 	%rd30, %r2, 4;
	add.s64 	%rd31, %rd24, %rd30;
	ld.global.f32 	%f45, [%rd31];
	fma.rn.f32 	%f46, %f44, %f45, %f43;
	ld.global.f32 	%f47, [%rd29+8];
	add.s64 	%rd32, %rd31, %rd30;
	ld.global.f32 	%f48, [%rd32];
	fma.rn.f32 	%f49, %f47, %f48, %f46;
	ld.global.f32 	%f50, [%rd29+12];
	add.s64 	%rd33, %rd32, %rd30;
	ld.global.f32 	%f51, [%rd33];
	fma.rn.f32 	%f67, %f50, %f51, %f49;
	add.s32 	%r40, %r40, 4;
$L__BB1_8:
	setp.eq.s32 	%p9, %r16, 0;
	@%p9 bra 	$L__BB1_13;
	setp.eq.s32 	%p10, %r16, 1;
	@%p10 bra 	$L__BB1_11;
	add.s32 	%r31, %r40, %r6;
	mul.wide.u32 	%rd34, %r31, 4;
	add.s64 	%rd35, %rd1, %rd34;
	ld.global.f32 	%f53, [%rd35];
	mad.lo.s32 	%r32, %r40, %r2, %r5;
	mul.wide.s32 	%rd36, %r32, 4;
	add.s64 	%rd37, %rd2, %rd36;
	ld.global.f32 	%f54, [%rd37];
	fma.rn.f32 	%f55, %f53, %f54, %f67;
	cvt.u64.u32 	%rd38, %r6;
	cvt.u64.u32 	%rd39, %r40;
	add.s64 	%rd40, %rd39, %rd38;
	shl.b64 	%rd41, %rd40, 2;
	add.s64 	%rd42, %rd1, %rd41;
	ld.global.f32 	%f56, [%rd42+4];
	mul.wide.s32 	%rd43, %r2, 4;
	add.s64 	%rd44, %rd37, %rd43;
	ld.global.f32 	%f57, [%rd44];
	fma.rn.f32 	%f67, %f56, %f57, %f55;
	add.s32 	%r40, %r40, 2;
$L__BB1_11:
	and.b32  	%r33, %r1, 1;
	setp.eq.b32 	%p11, %r33, 1;
	not.pred 	%p12, %p11;
	@%p12 bra 	$L__BB1_13;
	add.s32 	%r34, %r40, %r6;
	mul.wide.u32 	%rd45, %r34, 4;
	add.s64 	%rd46, %rd1, %rd45;
	ld.global.f32 	%f58, [%rd46];
	mad.lo.s32 	%r35, %r40, %r2, %r5;
	mul.wide.s32 	%rd47, %r35, 4;
	add.s64 	%rd48, %rd2, %rd47;
	ld.global.f32 	%f59, [%rd48];
	fma.rn.f32 	%f67, %f58, %f59, %f67;
$L__BB1_13:
	mad.lo.s32 	%r36, %r3, %r4, %r5;
	cvta.to.global.u64 	%rd49, %rd3;
	mul.wide.s32 	%rd50, %r36, 4;
	add.s64 	%rd51, %rd49, %rd50;
	st.global.f32 	[%rd51], %f67;
$L__BB1_14:
	ret;

}
	// .globl	_Z10matrixBias6matrixS_S_
.visible .entry _Z10matrixBias6matrixS_S_(
	.param .align 8 .b8 _Z10matrixBias6matrixS_S__param_0[16],
	.param .align 8 .b8 _Z10matrixBias6matrixS_S__param_1[16],
	.param .align 8 .b8 _Z10matrixBias6matrixS_S__param_2[16]
)
{
	.reg .pred 	%p<13>;
	.reg .b32 	%r<42>;
	.reg .b32 	%f<68>;
	.reg .b64 	%rd<53>;

	ld.param.u32 	%r1, [_Z10matrixBias6matrixS_S__param_0+4];
	ld.param.u32 	%r2, [_Z10matrixBias6matrixS_S__param_1+4];
	ld.param.u64 	%rd3, [_Z10matrixBias6matrixS_S__param_2+8];
	ld.param.u64 	%rd7, [_Z10matrixBias6matrixS_S__param_1+8];
	ld.param.u64 	%rd8, [_Z10matrixBias6matrixS_S__param_0+8];
	ld.param.v2.u32 	{%r21, %r3}, [_Z10matrixBias6matrixS_S__param_2];
	cvta.to.global.u64 	%rd1, %rd8;
	cvta.to.global.u64 	%rd2, %rd7;
	mov.u32 	%r22, %ctaid.y;
	mov.u32 	%r23, %ntid.y;
	mov.u32 	%r24, %tid.y;
	mad.lo.s32 	%r4, %r22, %r23, %r24;
	mov.u32 	%r25, %ctaid.x;
	mov.u32 	%r26, %ntid.x;
	mov.u32 	%r27, %tid.x;
	mad.lo.s32 	%r5, %r25, %r26, %r27;
	setp.ge.s32 	%p1, %r4, %r21;
	setp.ge.s32 	%p2, %r5, %r3;
	or.pred  	%p3, %p1, %p2;
	@%p3 bra 	$L__BB2_14;
	setp.lt.s32 	%p4, %r1, 1;
	mov.f32 	%f67, 0f00000000;
	@%p4 bra 	$L__BB2_13;
	mul.lo.s32 	%r6, %r1, %r4;
	and.b32  	%r7, %r1, 7;
	setp.lt.u32 	%p5, %r1, 8;
	mov.f32 	%f67, 0f00000000;
	mov.b32 	%r40, 0;
	@%p5 bra 	$L__BB2_5;
	and.b32  	%r40, %r1, 2147483640;
	neg.s32 	%r38, %r40;
	shl.b32 	%r10, %r2, 3;
	mul.wide.u32 	%rd9, %r6, 4;
	add.s64 	%rd10, %rd9, %rd1;
	add.s64 	%rd52, %rd10, 16;
	mov.f32 	%f67, 0f00000000;
	mul.wide.s32 	%rd13, %r2, 4;
	mov.u32 	%r37, %r5;
$L__BB2_4:
	.pragma "nounroll";
	ld.global.f32 	%f17, [%rd52+-16];
	mul.wide.s32 	%rd11, %r37, 4;
	add.s64 	%rd12, %rd2, %rd11;
	ld.global.f32 	%f18, [%rd12];
	fma.rn.f32 	%f19, %f17, %f18, %f67;
	ld.global.f32 	%f20, [%rd52+-12];
	add.s64 	%rd14, %rd12, %rd13;
	ld.global.f32 	%f21, [%rd14];
	fma.rn.f32 	%f22, %f20, %f21, %f19;
	ld.global.f32 	%f23, [%rd52+-8];
	add.s64 	%rd15, %rd14, %rd13;
	ld.global.f32 	%f24, [%rd15];
	fma.rn.f32 	%f25, %f23, %f24, %f22;
	ld.global.f32 	%f26, [%rd52+-4];
	add.s64 	%rd16, %rd15, %rd13;
	ld.global.f32 	%f27, [%rd16];
	fma.rn.f32 	%f28, %f26, %f27, %f25;
	ld.global.f32 	%f29, [%rd52];
	add.s64 	%rd17, %rd16, %rd13;
	ld.global.f32 	%f30, [%rd17];
	fma.rn.f32 	%f31, %f29, %f30, %f28;
	ld.global.f32 	%f32, [%rd52+4];
	add.s64 	%rd18, %rd17, %rd13;
	ld.global.f32 	%f33, [%rd18];
	fma.rn.f32 	%f34, %f32, %f33, %f31;
	ld.global.f32 	%f35, [%rd52+8];
	add.s64 	%rd19, %rd18, %rd13;
	ld.global.f32 	%f36, [%rd19];
	fma.rn.f32 	%f37, %f35, %f36, %f34;
	ld.global.f32 	%f38, [%rd52+12];
	add.s64 	%rd20, %rd19, %rd13;
	ld.global.f32 	%f39, [%rd20];
	fma.rn.f32 	%f67, %f38, %f39, %f37;
	add.s32 	%r38, %r38, 8;
	add.s32 	%r37, %r37, %r10;
	add.s64 	%rd52, %rd52, 32;
	setp.ne.s32 	%p6, %r38, 0;
	@%p6 bra 	$L__BB2_4;
$L__BB2_5:
	setp.eq.s32 	%p7, %r7, 0;
	@%p7 bra 	$L__BB2_13;
	and.b32  	%r16, %r1, 3;
	setp.lt.u32 	%p8, %r7, 4;
	@%p8 bra 	$L__BB2_8;
	add.s32 	%r29, %r40, %r6;
	mul.wide.u32 	%rd21, %r29, 4;
	add.s64 	%rd22, %rd1, %rd21;
	ld.global.f32 	%f41, [%rd22];
	mad.lo.s32 	%r30, %r40, %r2, %r5;
	mul.wide.s32 	%rd23, %r30, 4;
	add.s64 	%rd24, %rd2, %rd23;
	ld.global.f32 	%f42, [%rd24];
	fma.rn.f32 	%f43, %f41, %f42, %f67;
	cvt.u64.u32 	%rd25, %r6;
	cvt.u64.u32 	%rd26, %r40;
	add.s64 	%rd27, %rd26, %rd25;
	shl.b64 	%rd28, %rd27, 2;
	add.s64 	%rd29, %rd1, %rd28;
	ld.global.f32 	%f44, [%rd29+4];
	mul.wide.s32 	%rd30, %r2, 4;
	add.s64 	%rd31, %rd24, %rd30;
	ld.global.f32 	%f45, [%rd31];
	fma.rn.f32 	%f46, %f44, %f45, %f43;
	ld.global.f32 	%f47, [%rd29+8];
	add.s64 	%rd32, %rd31, %rd30;
	ld.global.f32 	%f48, [%rd32];
	fma.rn.f32 	%f49, %f47, %f48, %f46;
	ld.global.f32 	%f50, [%rd29+12];
	add.s64 	%rd33, %rd32, %rd30;
	ld.global.f32 	%f51, [%rd33];
	fma.rn.f32 	%f67, %f50, %f51, %f49;
	add.s32 	%r40, %r40, 4;
$L__BB2_8:
	setp.eq.s32 	%p9, %r16, 0;
	@%p9 bra 	$L__BB2_13;
	setp.eq.s32 	%p10, %r16, 1;
	@%p10 bra 	$L__BB2_11;
	add.s32 	%r31, %r40, %r6;
	mul.wide.u32 	%rd34, %r31, 4;
	add.s64 	%rd35, %rd1, %rd34;
	ld.global.f32 	%f53, [%rd35];
	mad.lo.s32 	%r32, %r40, %r2, %r5;
	mul.wide.s32 	%rd36, %r32, 4;
	add.s64 	%rd37, %rd2, %rd36;
	ld.global.f32 	%f54, [%rd37];
	fma.rn.f32 	%f55, %f53, %f54, %f67;
	cvt.u64.u32 	%rd38, %r6;
	cvt.u64.u32 	%rd39, %r40;
	add.s64 	%rd40, %rd39, %rd38;
	shl.b64 	%rd41, %rd40, 2;
	add.s64 	%rd42, %rd1, %rd41;
	ld.global.f32 	%f56, [%rd42+4];
	mul.wide.s32 	%rd43, %r2, 4;
	add.s64 	%rd44, %rd37, %rd43;
	ld.global.f32 	%f57, [%rd44];
	fma.rn.f32 	%f67, %f56, %f57, %f55;
	add.s32 	%r40, %r40, 2;
$L__BB2_11:
	and.b32  	%r33, %r1, 1;
	setp.eq.b32 	%p11, %r33, 1;
	not.pred 	%p12, %p11;
	@%p12 bra 	$L__BB2_13;
	add.s32 	%r34, %r40, %r6;
	mul.wide.u32 	%rd45, %r34, 4;
	add.s64 	%rd46, %rd1, %rd45;
	ld.global.f32 	%f58, [%rd46];
	mad.lo.s32 	%r35, %r40, %r2, %r5;
	mul.wide.s32 	%rd47, %r35, 4;
	add.s64 	%rd48, %rd2, %rd47;
	ld.global.f32 	%f59, [%rd48];
	fma.rn.f32 	%f67, %f58, %f59, %f67;
$L__BB2_13:
	mad.lo.s32 	%r36, %r3, %r4, %r5;
	cvta.to.global.u64 	%rd49, %rd3;
	mul.wide.s32 	%rd50, %r36, 4;
	add.s64 	%rd51, %rd49, %rd50;
	st.global.f32 	[%rd51], %f67;
$L__BB2_14:
	ret;

}
	// .globl	_Z10matrixRelu6matrixS_S_
.visible .entry _Z10matrixRelu6matrixS_S_(
	.param .align 8 .b8 _Z10matrixRelu6matrixS_S__param_0[16],
	.param .align 8 .b8 _Z10matrixRelu6matrixS_S__param_1[16],
	.param .align 8 .b8 _Z10matrixRelu6matrixS_S__param_2[16]
)
{
	.reg .pred 	%p<13>;
	.reg .b32 	%r<42>;
	.reg .b32 	%f<68>;
	.reg .b64 	%rd<53>;

	ld.param.u32 	%r1, [_Z10matrixRelu6matrixS_S__param_0+4];
	ld.param.u32 	%r2, [_Z10matrixRelu6matrixS_S__param_1+4];
	ld.param.u64 	%rd3, [_Z10matrixRelu6matrixS_S__param_2+8];
	ld.param.u64 	%rd7, [_Z10matrixRelu6matrixS_S__param_1+8];
	ld.param.u64 	%rd8, [_Z10matrixRelu6matrixS_S__param_0+8];
	ld.param.v2.u32 	{%r21, %r3}, [_Z10matrixRelu6matrixS_S__param_2];
	cvta.to.global.u64 	%rd1, %rd8;
	cvta.to.global.u64 	%rd2, %rd7;
	mov.u32 	%r22, %ctaid.y;
	mov.u32 	%r23, %ntid.y;
	mov.u32 	%r24, %tid.y;
	mad.lo.s32 	%r4, %r22, %r23, %r24;
	mov.u32 	%r25, %ctaid.x;
	mov.u32 	%r26, %ntid.x;
	mov.u32 	%r27, %tid.x;
	mad.lo.s32 	%r5, %r25, %r26, %r27;
	setp.ge.s32 	%p1, %r4, %r21;
	setp.ge.s32 	%p2, %r5, %r3;
	or.pred  	%p3, %p1, %p2;
	@%p3 bra 	$L__BB3_14;
	setp.lt.s32 	%p4, %r1, 1;
	mov.f32 	%f67, 0f00000000;
	@%p4 bra 	$L__BB3_13;
	mul.lo.s32 	%r6, %r1, %r4;
	and.b32  	%r7, %r1, 7;
	setp.lt.u32 	%p5, %r1, 8;
	mov.f32 	%f67, 0f00000000;
	mov.b32 	%r40, 0;
	@%p5 bra 	$L__BB3_5;
	and.b32  	%r40, %r1, 2147483640;
	neg.s32 	%r38, %r40;
	shl.b32 	%r10, %r2, 3;
	mul.wide.u32 	%rd9, %r6, 4;
	add.s64 	%rd10, %rd9, %rd1;
	add.s64 	%rd52, %rd10, 16;
	mov.f32 	%f67, 0f00000000;
	mul.wide.s32 	%rd13, %r2, 4;
	mov.u32 	%r37, %r5;
$L__BB3_4:
	.pragma "nounroll";
	ld.global.f32 	%f17, [%rd52+-16];
	mul.wide.s32 	%rd11, %r37, 4;
	add.s64 	%rd12, %rd2, %rd11;
	ld.global.f32 	%f18, [%rd12];
	fma.rn.f32 	%f19, %f17, %f18, %f67;
	ld.global.f32 	%f20, [%rd52+-12];
	add.s64 	%rd14, %rd12, %rd13;
	ld.global.f32 	%f21, [%rd14];
	fma.rn.f32 	%f22, %f20, %f21, %f19;
	ld.global.f32 	%f23, [%rd52+-8];
	add.s64 	%rd15, %rd14, %rd13;
	ld.global.f32 	%f24, [%rd15];
	fma.rn.f32 	%f25, %f23, %f24, %f22;
	ld.global.f32 	%f26, [%rd52+-4];
	add.s64 	%rd16, %rd15, %rd13;
	ld.global.f32 	%f27, [%rd16];
	fma.rn.f32 	%f28, %f26, %f27, %f25;
	ld.global.f32 	%f29, [%rd52];
	add.s64 	%rd17, %rd16, %rd13;
	ld.global.f32 	%f30, [%rd17];
	fma.rn.f32 	%f31, %f29, %f30, %f28;
	ld.global.f32 	%f32, [%rd52+4];
	add.s64 	%rd18, %rd17, %rd13;
	ld.global.f32 	%f33, [%rd18];
	fma.rn.f32 	%f34, %f32, %f33, %f31;
	ld.global.f32 	%f35, [%rd52+8];
	add.s64 	%rd19, %rd18, %rd13;
	ld.global.f32 	%f36, [%rd19];
	fma.rn.f32 	%f37, %f35, %f36, %f34;
	ld.global.f32 	%f38, [%rd52+12];
	add.s64 	%rd20, %rd19, %rd13;
	ld.global.f32 	%f39, [%rd20];
	fma.rn.f32 	%f67, %f38, %f39, %f37;
	add.s32 	%r38, %r38, 8;
	add.s32 	%r37, %r37, %r10;
	add.s64 	%rd52, %rd52, 32;
	setp.ne.s32 	%p6, %r38, 0;
	@%p6 bra 	$L__BB3_4;
$L__BB3_5:
	setp.eq.s32 	%p7, %r7, 0;
	@%p7 bra 	$L__BB3_13;
	and.b32  	%r16, %r1, 3;
	setp.lt.u32 	%p8, %r7, 4;
	@%p8 bra 	$L__BB3_8;
	add.s32 	%r29, %r40, %r6;
	mul.wide.u32 	%rd21, %r29, 4;
	add.s64 	%rd22, %rd1, %rd21;
	ld.global.f32 	%f41, [%rd22];
	mad.lo.s32 	%r30, %r40, %r2, %r5;
	mul.wide.s32 	%rd23, %r30, 4;
	add.s64 	%rd24, %rd2, %rd23;
	ld.global.f32 	%f42, [%rd24];
	fma.rn.f32 	%f43, %f41, %f42, %f67;
	cvt.u64.u32 	%rd25, %r6;
	cvt.u64.u32 	%rd26, %r40;
	add.s64 	%rd27, %rd26, %rd25;
	shl.b64 	%rd28, %rd27, 2;
	add.s64 	%rd29, %rd1, %rd28;
	ld.global.f32 	%f44, [%rd29+4];
	mul.wide.s32 	%rd30, %r2, 4;
	add.s64 	%rd31, %rd24, %rd30;
	ld.global.f32 	%f45, [%rd31];
	fma.rn.f32 	%f46, %f44, %f45, %f43;
	ld.global.f32 	%f47, [%rd29+8];
	add.s64 	%rd32, %rd31, %rd30;
	ld.global.f32 	%f48, [%rd32];
	fma.rn.f32 	%f49, %f47, %f48, %f46;
	ld.global.f32 	%f50, [%rd29+12];
	add.s64 	%rd33, %rd32, %rd30;
	ld.global.f32 	%f51, [%rd33];
	fma.rn.f32 	%f67, %f50, %f51, %f49;
	add.s32 	%r40, %r40, 4;
$L__BB3_8:
	setp.eq.s32 	%p9, %r16, 0;
	@%p9 bra 	$L__BB3_13;
	setp.eq.s32 	%p10, %r16, 1;
	@%p10 bra 	$L__BB3_11;
	add.s32 	%r31, %r40, %r6;
	mul.wide.u32 	%rd34, %r31, 4;
	add.s64 	%rd35, %rd1, %rd34;
	ld.global.f32 	%f53, [%rd35];
	mad.lo.s32 	%r32, %r40, %r2, %r5;
	mul.wide.s32 	%rd36, %r32, 4;
	add.s64 	%rd37, %rd2, %rd36;
	ld.global.f32 	%f54, [%rd37];
	fma.rn.f32 	%f55, %f53, %f54, %f67;
	cvt.u64.u32 	%rd38, %r6;
	cvt.u64.u32 	%rd39, %r40;
	add.s64 	%rd40, %rd39, %rd38;
	shl.b64 	%rd41, %rd40, 2;
	add.s64 	%rd42, %rd1, %rd41;
	ld.global.f32 	%f56, [%rd42+4];
	mul.wide.s32 	%rd43, %r2, 4;
	add.s64 	%rd44, %rd37, %rd43;
	ld.global.f32 	%f57, [%rd44];
	fma.rn.f32 	%f67, %f56, %f57, %f55;
	add.s32 	%r40, %r40, 2;
$L__BB3_11:
	and.b32  	%r33, %r1, 1;
	setp.eq.b32 	%p11, %r33, 1;
	not.pred 	%p12, %p11;
	@%p12 bra 	$L__BB3_13;
	add.s32 	%r34, %r40, %r6;
	mul.wide.u32 	%rd45, %r34, 4;
	add.s64 	%rd46, %rd1, %rd45;
	ld.global.f32 	%f58, [%rd46];
	mad.lo.s32 	%r35, %r40, %r2, %r5;
	mul.wide.s32 	%rd47, %r35, 4;
	add.s64 	%rd48, %rd2, %rd47;
	ld.global.f32 	%f59, [%rd48];
	fma.rn.f32 	%f67, %f58, %f59, %f67;
$L__BB3_13:
	mad.lo.s32 	%r36, %r3, %r4, %r5;
	cvta.to.global.u64 	%rd49, %rd3;
	mul.wide.s32 	%rd50, %r36, 4;
	add.s64 	%rd51, %rd49, %rd50;
	st.global.f32 	[%rd51], %f67;
$L__BB3_14:
	ret;

}


// ===== COMPILED SASS (sm_100) =====

	.target	sm_100

	.elftype	@"ET_EXEC"


//--------------------- .note.nv.tkinfo           --------------------------
	.section	.note.nv.tkinfo,"",@"SHT_NOTE"
	.sectionflags	@"SHF_NOTE_NV_TKINFO"
	.tkinfo
        /*0018*/ 	.word	0x00000002
        /*0030*/ 	.string	""
        /*0030*/ 	.string	"ptxas"
        /*0030*/ 	.string	"Cuda compilation tools, release 13.0, V13.0.88"
        /*0030*/ 	.string	"Build cuda_13.0.r13.0/compiler.36424714_0"
        /*0030*/ 	.string	"-arch sm_100 -m 64 "



//--------------------- .note.nv.cuinfo           --------------------------
	.section	.note.nv.cuinfo,"",@"SHT_NOTE"
	.sectionflags	@"SHF_NOTE_NV_CUINFO"
        /*0018*/ 	.short	0x0002
        /*001a*/ 	.short	0x0064
        /*001c*/ 	.short	0x0082
	.zero		2


//--------------------- .nv.info                  --------------------------
	.section	.nv.info,"",@"SHT_CUDA_INFO"
	.align	4


	//----- nvinfo : EIATTR_REGCOUNT
	.align		4
        /*0000*/ 	.byte	0x04, 0x2f
        /*0002*/ 	.short	(.L_1 - .L_0)
	.align		4
.L_0:
        /*0004*/ 	.word	index@(_Z9matrixAdd6matrixS_S_)
        /*0008*/ 	.word	0x0000000e


	//----- nvinfo : EIATTR_FRAME_SIZE
	.align		4
.L_1:
        /*000c*/ 	.byte	0x04, 0x11
        /*000e*/ 	.short	(.L_3 - .L_2)
	.align		4
.L_2:
        /*0010*/ 	.word	index@(_Z9matrixAdd6matrixS_S_)
        /*0014*/ 	.word	0x00000000


	//----- nvinfo : EIATTR_REGCOUNT
	.align		4
.L_3:
        /*0018*/ 	.byte	0x04, 0x2f
        /*001a*/ 	.short	(.L_5 - .L_4)
	.align		4
.L_4:
        /*001c*/ 	.word	index@(_Z9matrixMul6matrixS_S_)
        /*0020*/ 	.word	0x00000020


	//----- nvinfo : EIATTR_FRAME_SIZE
	.align		4
.L_5:
        /*0024*/ 	.byte	0x04, 0x11
        /*0026*/ 	.short	(.L_7 - .L_6)
	.align		4
.L_6:
        /*0028*/ 	.word	index@(_Z9matrixMul6matrixS_S_)
        /*002c*/ 	.word	0x00000000


	//----- nvinfo : EIATTR_REGCOUNT
	.align		4
.L_7:
        /*0030*/ 	.byte	0x04, 0x2f
        /*0032*/ 	.short	(.L_9 - .L_8)
	.align		4
.L_8:
        /*0034*/ 	.word	index@(_Z10matrixBias6matrixS_S_)
        /*0038*/ 	.word	0x00000020


	//----- nvinfo : EIATTR_FRAME_SIZE
	.align		4
.L_9:
        /*003c*/ 	.byte	0x04, 0x11
        /*003e*/ 	.short	(.L_11 - .L_10)
	.align		4
.L_10:
        /*0040*/ 	.word	index@(_Z10matrixBias6matrixS_S_)
        /*0044*/ 	.word	0x00000000


	//----- nvinfo : EIATTR_REGCOUNT
	.align		4
.L_11:
        /*0048*/ 	.byte	0x04, 0x2f
        /*004a*/ 	.short	(.L_13 - .L_12)
	.align		4
.L_12:
        /*004c*/ 	.word	index@(_Z10matrixRelu6matrixS_S_)
        /*0050*/ 	.word	0x00000020


	//----- nvinfo : EIATTR_FRAME_SIZE
	.align		4
.L_13:
        /*0054*/ 	.byte	0x04, 0x11
        /*0056*/ 	.short	(.L_15 - .L_14)
	.align		4
.L_14:
        /*0058*/ 	.word	index@(_Z10matrixRelu6matrixS_S_)
        /*005c*/ 	.word	0x00000000


	//----- nvinfo : EIATTR_MIN_STACK_SIZE
	.align		4
.L_15:
        /*0060*/ 	.byte	0x04, 0x12
        /*0062*/ 	.short	(.L_17 - .L_16)
	.align		4
.L_16:
        /*0064*/ 	.word	index@(_Z10matrixRelu6matrixS_S_)
        /*0068*/ 	.word	0x00000000


	//----- nvinfo : EIATTR_MIN_STACK_SIZE
	.align		4
.L_17:
        /*006c*/ 	.byte	0x04, 0x12
        /*006e*/ 	.short	(.L_19 - .L_18)
	.align		4
.L_18:
        /*0070*/ 	.word	index@(_Z10matrixBias6matrixS_S_)
        /*0074*/ 	.word	0x00000000


	//----- nvinfo : EIATTR_MIN_STACK_SIZE
	.align		4
.L_19:
        /*0078*/ 	.byte	0x04, 0x12
        /*007a*/ 	.short	(.L_21 - .L_20)
	.align		4
.L_20:
        /*007c*/ 	.word	index@(_Z9matrixMul6matrixS_S_)
        /*0080*/ 	.word	0x00000000


	//----- nvinfo : EIATTR_MIN_STACK_SIZE
	.align		4
.L_21:
        /*0084*/ 	.byte	0x04, 0x12
        /*0086*/ 	.short	(.L_23 - .L_22)
	.align		4
.L_22:
        /*0088*/ 	.word	index@(_Z9matrixAdd6matrixS_S_)
        /*008c*/ 	.word	0x00000000
.L_23:


//--------------------- .nv.compat                --------------------------
	.section	.nv.compat,"",@"SHT_CUDA_COMPAT_INFO"
	.align	4
        /*0000*/ 	.byte	0x02, 0x09, 0x00, 0x00, 0x02, 0x02, 0x01, 0x00, 0x02, 0x05, 0x05, 0x00, 0x03, 0x07, 0x01, 0x01
        /*0010*/ 	.byte	0x02, 0x03, 0x00, 0x00, 0x02, 0x06, 0x01, 0x00, 0x04, 0x0b, 0x08, 0x00, 0x09, 0x00, 0x00, 0x00
        /*0020*/ 	.byte	0x00, 0x00, 0x00, 0x00


//--------------------- .nv.info._Z10matrixRelu6matrixS_S_ --------------------------
	.section	.nv.info._Z10matrixRelu6matrixS_S_,"",@"SHT_CUDA_INFO"
	.sectionflags	@""
	.align	4


	//----- nvinfo : EIATTR_CUDA_API_VERSION
	.align		4
        /*0000*/ 	.byte	0x04, 0x37
        /*0002*/ 	.short	(.L_25 - .L_24)
.L_24:
        /*0004*/ 	.word	0x00000082


	//----- nvinfo : EIATTR_KPARAM_INFO
	.align		4
.L_25:
        /*0008*/ 	.byte	0x04, 0x17
        /*000a*/ 	.short	(.L_27 - .L_26)
.L_26:
        /*000c*/ 	.word	0x00000000
        /*0010*/ 	.short	0x0002
        /*0012*/ 	.short	0x0020
        /*0014*/ 	.byte	0x00, 0xf0, 0x41, 0x00


	//----- nvinfo : EIATTR_KPARAM_INFO
	.align		4
.L_27:
        /*0018*/ 	.byte	0x04, 0x17
        /*001a*/ 	.short	(.L_29 - .L_28)
.L_28:
        /*001c*/ 	.word	0x00000000
        /*0020*/ 	.short	0x0001
        /*0022*/ 	.short	0x0010
        /*0024*/ 	.byte	0x00, 0xf0, 0x41, 0x00


	//----- nvinfo : EIATTR_KPARAM_INFO
	.align		4
.L_29:
        /*0028*/ 	.byte	0x04, 0x17
        /*002a*/ 	.short	(.L_31 - .L_30)
.L_30:
        /*002c*/ 	.word	0x00000000
        /*0030*/ 	.short	0x0000
        /*0032*/ 	.short	0x0000
        /*0034*/ 	.byte	0x00, 0xf0, 0x41, 0x00


	//----- nvinfo : EIATTR_SPARSE_MMA_MASK
	.align		4
.L_31:
        /*0038*/ 	.byte	0x03, 0x50
        /*003a*/ 	.short	0x0000


	//----- nvinfo : EIATTR_MAXREG_COUNT
	.align		4
        /*003c*/ 	.byte	0x03, 0x1b
        /*003e*/ 	.short	0x00ff


	//----- nvinfo : EIATTR_MERCURY_ISA_VERSION
	.align		4
        /*0040*/ 	.byte	0x03, 0x5f
        /*0042*/ 	.short	0x0101


	//----- nvinfo : EIATTR_VRC_CTA_INIT_COUNT
	.align		4
        /*0044*/ 	.byte	0x02, 0x4a
	.zero		1
	.zero		1


	//----- nvinfo : EIATTR_EXIT_INSTR_OFFSETS
	.align		4
        /*0048*/ 	.byte	0x04, 0x1c
        /*004a*/ 	.short	(.L_33 - .L_32)


	//   ....[0]....
.L_32:
        /*004c*/ 	.word	0x000000c0


	//   ....[1]....
        /*0050*/ 	.word	0x00000930


	//----- nvinfo : EIATTR_CBANK_PARAM_SIZE
	.align		4
.L_33:
        /*0054*/ 	.byte	0x03, 0x19
        /*0056*/ 	.short	0x0030


	//----- nvinfo : EIATTR_PARAM_CBANK
	.align		4
        /*0058*/ 	.byte	0x04, 0x0a
        /*005a*/ 	.short	(.L_35 - .L_34)
	.align		4
.L_34:
        /*005c*/ 	.word	index@(.nv.constant0._Z10matrixRelu6matrixS_S_)
        /*0060*/ 	.short	0x0380
        /*0062*/ 	.short	0x0030


	//----- nvinfo : EIATTR_SW_WAR
	.align		4
.L_35:
        /*0064*/ 	.byte	0x04, 0x36
        /*0066*/ 	.short	(.L_37 - .L_36)
.L_36:
        /*0068*/ 	.word	0x00000008
.L_37:


//--------------------- .nv.info._Z10matrixBias6matrixS_S_ --------------------------
	.section	.nv.info._Z10matrixBias6matrixS_S_,"",@"SHT_CUDA_INFO"
	.sectionflags	@""
	.align	4


	//----- nvinfo : EIATTR_CUDA_API_VERSION
	.align		4
        /*0000*/ 	.byte	0x04, 0x37
        /*0002*/ 	.short	(.L_39 - .L_38)
.L_38:
        /*0004*/ 	.word	0x00000082


	//----- nvinfo : EIATTR_KPARAM_INFO
	.align		4
.L_39:
        /*0008*/ 	.byte	0x04, 0x17
        /*000a*/ 	.short	(.L_41 - .L_40)
.L_40:
        /*000c*/ 	.word	0x00000000
        /*0010*/ 	.short	0x0002
        /*0012*/ 	.short	0x0020
        /*0014*/ 	.byte	0x00, 0xf0, 0x41, 0x00


	//----- nvinfo : EIATTR_KPARAM_INFO
	.align		4
.L_41:
        /*0018*/ 	.byte	0x04, 0x17
        /*001a*/ 	.short	(.L_43 - .L_42)
.L_42:
        /*001c*/ 	.word	0x00000000
        /*0020*/ 	.short	0x0001
        /*0022*/ 	.short	0x0010
        /*0024*/ 	.byte	0x00, 0xf0, 0x41, 0x00


	//----- nvinfo : EIATTR_KPARAM_INFO
	.align		4
.L_43:
        /*0028*/ 	.byte	0x04, 0x17
        /*002a*/ 	.short	(.L_45 - .L_44)
.L_44:
        /*002c*/ 	.word	0x00000000
        /*0030*/ 	.short	0x0000
        /*0032*/ 	.short	0x0000
        /*0034*/ 	.byte	0x00, 0xf0, 0x41, 0x00


	//----- nvinfo : EIATTR_SPARSE_MMA_MASK
	.align		4
.L_45:
        /*0038*/ 	.byte	0x03, 0x50
        /*003a*/ 	.short	0x0000


	//----- nvinfo : EIATTR_MAXREG_COUNT
	.align		4
        /*003c*/ 	.byte	0x03, 0x1b
        /*003e*/ 	.short	0x00ff


	//----- nvinfo : EIATTR_MERCURY_ISA_VERSION
	.align		4
        /*0040*/ 	.byte	0x03, 0x5f
        /*0042*/ 	.short	0x0101


	//----- nvinfo : EIATTR_VRC_CTA_INIT_COUNT
	.align		4
        /*0044*/ 	.byte	0x02, 0x4a
	.zero		1
	.zero		1


	//----- nvinfo : EIATTR_EXIT_INSTR_OFFSETS
	.align		4
        /*0048*/ 	.byte	0x04, 0x1c
        /*004a*/ 	.short	(.L_47 - .L_46)


	//   ....[0]....
.L_46:
        /*004c*/ 	.word	0x000000c0


	//   ....[1]....
        /*0050*/ 	.word	0x00000930


	//----- nvinfo : EIATTR_CBANK_PARAM_SIZE
	.align		4
.L_47:
        /*0054*/ 	.byte	0x03, 0x19
        /*0056*/ 	.short	0x0030


	//----- nvinfo : EIATTR_PARAM_CBANK
	.align		4
        /*0058*/ 	.byte	0x04, 0x0a
        /*005a*/ 	.short	(.L_49 - .L_48)
	.align		4
.L_48:
        /*005c*/ 	.word	index@(.nv.constant0._Z10matrixBias6matrixS_S_)
        /*0060*/ 	.short	0x0380
        /*0062*/ 	.short	0x0030


	//----- nvinfo : EIATTR_SW_WAR
	.align		4
.L_49:
        /*0064*/ 	.byte	0x04, 0x36
        /*0066*/ 	.short	(.L_51 - .L_50)
.L_50:
        /*0068*/ 	.word	0x00000008
.L_51:


//--------------------- .nv.info._Z9matrixMul6matrixS_S_ --------------------------
	.section	.nv.info._Z9matrixMul6matrixS_S_,"",@"SHT_CUDA_INFO"
	.sectionflags	@""
	.align	4


	//----- nvinfo : EIATTR_CUDA_API_VERSION
	.align		4
        /*0000*/ 	.byte	0x04, 0x37
        /*0002*/ 	.short	(.L_53 - .L_52)
.L_52:
        /*0004*/ 	.word	0x00000082


	//----- nvinfo : EIATTR_KPARAM_INFO
	.align		4
.L_53:
        /*0008*/ 	.byte	0x04, 0x17
        /*000a*/ 	.short	(.L_55 - .L_54)
.L_54:
        /*000c*/ 	.word	0x00000000
        /*0010*/ 	.short	0x0002
        /*0012*/ 	.short	0x0020
        /*0014*/ 	.byte	0x00, 0xf0, 0x41, 0x00


	//----- nvinfo : EIATTR_KPARAM_INFO
	.align		4
.L_55:
        /*0018*/ 	.byte	0x04, 0x17
        /*001a*/ 	.short	(.L_57 - .L_56)
.L_56:
        /*001c*/ 	.word	0x00000000
        /*0020*/ 	.short	0x0001
        /*0022*/ 	.short	0x0010
        /*0024*/ 	.byte	0x00, 0xf0, 0x41, 0x00


	//----- nvinfo : EIATTR_KPARAM_INFO
	.align		4
.L_57:
        /*0028*/ 	.byte	0x04, 0x17
        /*002a*/ 	.short	(.L_59 - .L_58)
.L_58:
        /*002c*/ 	.word	0x00000000
        /*0030*/ 	.short	0x0000
        /*0032*/ 	.short	0x0000
        /*0034*/ 	.byte	0x00, 0xf0, 0x41, 0x00


	//----- nvinfo : EIATTR_SPARSE_MMA_MASK
	.align		4
.L_59:
        /*0038*/ 	.byte	0x03, 0x50
        /*003a*/ 	.short	0x0000


	//----- nvinfo : EIATTR_MAXREG_COUNT
	.align		4
        /*003c*/ 	.byte	0x03, 0x1b
        /*003e*/ 	.short	0x00ff


	//----- nvinfo : EIATTR_MERCURY_ISA_VERSION
	.align		4
        /*0040*/ 	.byte	0x03, 0x5f
        /*0042*/ 	.short	0x0101


	//----- nvinfo : EIATTR_VRC_CTA_INIT_COUNT
	.align		4
        /*0044*/ 	.byte	0x02, 0x4a
	.zero		1
	.zero		1


	//----- nvinfo : EIATTR_EXIT_INSTR_OFFSETS
	.align		4
        /*0048*/ 	.byte	0x04, 0x1c
        /*004a*/ 	.short	(.L_61 - .L_60)


	//   ....[0]....
.L_60:
        /*004c*/ 	.word	0x000000c0


	//   ....[1]....
        /*0050*/ 	.word	0x00000930


	//----- nvinfo : EIATTR_CBANK_PARAM_SIZE
	.align		4
.L_61:
        /*0054*/ 	.byte	0x03, 0x19
        /*0056*/ 	.short	0x0030


	//----- nvinfo : EIATTR_PARAM_CBANK
	.align		4
        /*0058*/ 	.byte	0x04, 0x0a
        /*005a*/ 	.short	(.L_63 - .L_62)
	.align		4
.L_62:
        /*005c*/ 	.word	index@(.nv.constant0._Z9matrixMul6matrixS_S_)
        /*0060*/ 	.short	0x0380
        /*0062*/ 	.short	0x0030


	//----- nvinfo : EIATTR_SW_WAR
	.align		4
.L_63:
        /*0064*/ 	.byte	0x04, 0x36
        /*0066*/ 	.short	(.L_65 - .L_64)
.L_64:
        /*0068*/ 	.word	0x00000008
.L_65:


//--------------------- .nv.info._Z9matrixAdd6matrixS_S_ --------------------------
	.section	.nv.info._Z9matrixAdd6matrixS_S_,"",@"SHT_CUDA_INFO"
	.sectionflags	@""
	.align	4


	//----- nvinfo : EIATTR_CUDA_API_VERSION
	.align		4
        /*0000*/ 	.byte	0x04, 0x37
        /*0002*/ 	.short	(.L_67 - .L_66)
.L_66:
        /*0004*/ 	.word	0x00000082


	//----- nvinfo : EIATTR_KPARAM_INFO
	.align		4
.L_67:
        /*0008*/ 	.byte	0x04, 0x17
        /*000a*/ 	.short	(.L_69 - .L_68)
.L_68:
        /*000c*/ 	.word	0x00000000
        /*0010*/ 	.short	0x0002
        /*0012*/ 	.short	0x0020
        /*0014*/ 	.byte	0x00, 0xf0, 0x41, 0x00


	//----- nvinfo : EIATTR_KPARAM_INFO
	.align		4
.L_69:
        /*0018*/ 	.byte	0x04, 0x17
        /*001a*/ 	.short	(.L_71 - .L_70)
.L_70:
        /*001c*/ 	.word	0x00000000
        /*0020*/ 	.short	0x0001
        /*0022*/ 	.short	0x0010
        /*0024*/ 	.byte	0x00, 0xf0, 0x41, 0x00


	//----- nvinfo : EIATTR_KPARAM_INFO
	.align		4
.L_71:
        /*0028*/ 	.byte	0x04, 0x17
        /*002a*/ 	.short	(.L_73 - .L_72)
.L_72:
        /*002c*/ 	.word	0x00000000
        /*0030*/ 	.short	0x0000
        /*0032*/ 	.short	0x0000
        /*0034*/ 	.byte	0x00, 0xf0, 0x41, 0x00


	//----- nvinfo : EIATTR_SPARSE_MMA_MASK
	.align		4
.L_73:
        /*0038*/ 	.byte	0x03, 0x50
        /*003a*/ 	.short	0x0000


	//----- nvinfo : EIATTR_MAXREG_COUNT
	.align		4
        /*003c*/ 	.byte	0x03, 0x1b
        /*003e*/ 	.short	0x00ff


	//----- nvinfo : EIATTR_MERCURY_ISA_VERSION
	.align		4
        /*0040*/ 	.byte	0x03, 0x5f
        /*0042*/ 	.short	0x0101


	//----- nvinfo : EIATTR_VRC_CTA_INIT_COUNT
	.align		4
        /*0044*/ 	.byte	0x02, 0x4a
	.zero		1
	.zero		1


	//----- nvinfo : EIATTR_EXIT_INSTR_OFFSETS
	.align		4
        /*0048*/ 	.byte	0x04, 0x1c
        /*004a*/ 	.short	(.L_75 - .L_74)


	//   ....[0]....
.L_74:
        /*004c*/ 	.word	0x000000c0


	//   ....[1]....
        /*0050*/ 	.word	0x000001d0


	//----- nvinfo : EIATTR_CBANK_PARAM_SIZE
	.align		4
.L_75:
        /*0054*/ 	.byte	0x03, 0x19
        /*0056*/ 	.short	0x0030


	//----- nvinfo : EIATTR_PARAM_CBANK
	.align		4
        /*0058*/ 	.byte	0x04, 0x0a
        /*005a*/ 	.short	(.L_77 - .L_76)
	.align		4
.L_76:
        /*005c*/ 	.word	index@(.nv.constant0._Z9matrixAdd6matrixS_S_)
        /*0060*/ 	.short	0x0380
        /*0062*/ 	.short	0x0030


	//----- nvinfo : EIATTR_SW_WAR
	.align		4
.L_77:
        /*0064*/ 	.byte	0x04, 0x36
        /*0066*/ 	.short	(.L_79 - .L_78)
.L_78:
        /*0068*/ 	.word	0x00000008
.L_79:


//--------------------- .nv.callgraph             --------------------------
	.section	.nv.callgraph,"",@"SHT_CUDA_CALLGRAPH"
	.align	4
	.sectionentsize	8
	.align		4
        /*0000*/ 	.word	0x00000000
	.align		4
        /*0004*/ 	.word	0xffffffff
	.align		4
        /*0008*/ 	.word	0x00000000
	.align		4
        /*000c*/ 	.word	0xfffffffe
	.align		4
        /*0010*/ 	.word	0x00000000
	.align		4
        /*0014*/ 	.word	0xfffffffd
	.align		4
        /*0018*/ 	.word	0x00000000
	.align		4
        /*001c*/ 	.word	0xfffffffc


//--------------------- .text._Z10matrixRelu6matrixS_S_ --------------------------
	.section	.text._Z10matrixRelu6matrixS_S_,"ax",@progbits
	.align	128
        .global         _Z10matrixRelu6matrixS_S_
        .type           _Z10matrixRelu6matrixS_S_,@function
        .size           _Z10matrixRelu6matrixS_S_,(.L_x_19 - _Z10matrixRelu6matrixS_S_)
        .other          _Z10matrixRelu6matrixS_S_,@"STO_CUDA_ENTRY STV_DEFAULT"
_Z10matrixRelu6matrixS_S_:
.text._Z10matrixRelu6matrixS_S_:
[----:B------:R-:W-:Y:S01]  /*0000*/  LDC R1, c[0x0][0x37c] ;  /* 0x0000df00ff017b82 */ /* 0x000fe20000000800 */
[----:B------:R-:W0:Y:S07]  /*0010*/  S2R R3, SR_TID.X ;  /* 0x0000000000037919 */ /* 0x000e2e0000002100 */
[----:B------:R-:W1:Y:S01]  /*0020*/  LDC R15, c[0x0][0x364] ;  /* 0x0000d900ff0f7b82 */ /* 0x000e620000000800 */
[----:B------:R-:W2:Y:S01]  /*0030*/  LDCU.64 UR10, c[0x0][0x3a0] ;  /* 0x00007400ff0a77ac */ /* 0x000ea20008000a00 */
[----:B------:R-:W1:Y:S06]  /*0040*/  S2R R2, SR_TID.Y ;  /* 0x0000000000027919 */ /* 0x000e6c0000002200 */
[----:B------:R-:W0:Y:S08]  /*0050*/  S2UR UR5, SR_CTAID.X ;  /* 0x00000000000579c3 */ /* 0x000e300000002500 */
[----:B------:R-:W0:Y:S08]  /*0060*/  LDC R0, c[0x0][0x360] ;  /* 0x0000d800ff007b82 */ /* 0x000e300000000800 */
[----:B------:R-:W1:Y:S01]  /*0070*/  S2UR UR4, SR_CTAID.Y ;  /* 0x00000000000479c3 */ /* 0x000e620000002600 */
[----:B0-----:R-:W-:-:S05]  /*0080*/  IMAD R0, R0, UR5, R3 ;  /* 0x0000000500007c24 */ /* 0x001fca000f8e0203 */
[----:B--2---:R-:W-:Y:S01]  /*0090*/  ISETP.GE.AND P0, PT, R0, UR11, PT ;  /* 0x0000000b00007c0c */ /* 0x004fe2000bf06270 */
[----:B-1----:R-:W-:-:S05]  /*00a0*/  IMAD R15, R15, UR4, R2 ;  /* 0x000000040f0f7c24 */ /* 0x002fca000f8e0202 */
[----:B------:R-:W-:-:S13]  /*00b0*/  ISETP.GE.OR P0, PT, R15, UR10, P0 ;  /* 0x0000000a0f007c0c */ /* 0x000fda0008706670 */
[----:B------:R-:W-:Y:S05]  /*00c0*/  @P0 EXIT ;  /* 0x000000000000094d */ /* 0x000fea0003800000 */
[----:B------:R-:W0:Y:S01]  /*00d0*/  LDCU UR5, c[0x0][0x384] ;  /* 0x00007080ff0577ac */ /* 0x000e220008000800 */
[----:B------:R-:W-:Y:S01]  /*00e0*/  HFMA2 R17, -RZ, RZ, 0, 0 ;  /* 0x00000000ff117431 */ /* 0x000fe200000001ff */
[----:B------:R-:W1:Y:S01]  /*00f0*/  LDCU.64 UR8, c[0x0][0x358] ;  /* 0x00006b00ff0877ac */ /* 0x000e620008000a00 */
[----:B0-----:R-:W-:-:S09]  /*0100*/  UISETP.GE.AND UP0, UPT, UR5, 0x1, UPT ;  /* 0x000000010500788c */ /* 0x001fd2000bf06270 */
[----:B-1----:R-:W-:Y:S05]  /*0110*/  BRA.U !UP0, `(.L_x_0) ;  /* 0x0000000508f47547 */ /* 0x002fea000b800000 */
[----:B------:R-:W-:Y:S02]  /*0120*/  UISETP.GE.U32.AND UP1, UPT, UR5, 0x8, UPT ;  /* 0x000000080500788c */ /* 0x000fe4000bf26070 */
[----:B------:R-:W-:Y:S01]  /*0130*/  IMAD R14, R15, UR5, RZ ;  /* 0x000000050f0e7c24 */ /* 0x000fe2000f8e02ff */
[----:B------:R-:W-:Y:S01]  /*0140*/  ULOP3.LUT UR6, UR5, 0x7, URZ, 0xc0, !UPT ;  /* 0x0000000705067892 */ /* 0x000fe2000f8ec0ff */
[----:B------:R-:W-:Y:S01]  /*0150*/  MOV R17, RZ ;  /* 0x000000ff00117202 */ /* 0x000fe20000000f00 */
[----:B------:R-:W-:Y:S02]  /*0160*/  UMOV UR4, URZ ;  /* 0x000000ff00047c82 */ /* 0x000fe40008000000 */
[----:B------:R-:W-:Y:S02]  /*0170*/  UISETP.NE.AND UP0, UPT, UR6, URZ, UPT ;  /* 0x000000ff0600728c */ /* 0x000fe4000bf05270 */
[----:B------:R-:W-:Y:S09]  /*0180*/  BRA.U !UP1, `(.L_x_1) ;  /* 0x0000000109c47547 */ /* 0x000ff2000b800000 */
[----:B------:R-:W0:Y:S01]  /*0190*/  LDC.64 R2, c[0x0][0x388] ;  /* 0x0000e200ff027b82 */ /* 0x000e220000000a00 */
[----:B------:R-:W-:Y:S01]  /*01a0*/  ULOP3.LUT UR4, UR5, 0x7ffffff8, URZ, 0xc0, !UPT ;  /* 0x7ffffff805047892 */ /* 0x000fe2000f8ec0ff */
[----:B------:R-:W-:Y:S02]  /*01b0*/  MOV R17, RZ ;  /* 0x000000ff00117202 */ /* 0x000fe40000000f00 */
[----:B------:R-:W-:Y:S01]  /*01c0*/  MOV R16, R0 ;  /* 0x0000000000107202 */ /* 0x000fe20000000f00 */
[----:B------:R-:W-:Y:S01]  /*01d0*/  UIADD3 UR7, UPT, UPT, -UR4, URZ, URZ ;  /* 0x000000ff04077290 */ /* 0x000fe2000fffe1ff */
[----:B0-----:R-:W-:-:S03]  /*01e0*/  IMAD.WIDE.U32 R2, R14, 0x4, R2 ;  /* 0x000000040e027825 */ /* 0x001fc600078e0002 */
[----:B------:R-:W-:-:S04]  /*01f0*/  IADD3 R4, P0, PT, R2, 0x10, RZ ;  /* 0x0000001002047810 */ /* 0x000fc80007f1e0ff */
[----:B------:R-:W-:-:S09]  /*0200*/  IADD3.X R3, PT, PT, RZ, R3, RZ, P0, !PT ;  /* 0x00000003ff037210 */ /* 0x000fd200007fe4ff */
.L_x_2:
[----:B------:R-:W0:Y:S01]  /*0210*/  LDC.64 R10, c[0x0][0x398] ;  /* 0x0000e600ff0a7b82 */ /* 0x000e220000000a00 */
[----:B------:R-:W-:-:S05]  /*0220*/  MOV R2, R4 ;  /* 0x0000000400027202 */ /* 0x000fca0000000f00 */
[----:B------:R-:W2:Y:S02]  /*0230*/  LDG.E R18, desc[UR8][R2.64+-0x10] ;  /* 0xfffff00802127981 */ /* 0x000ea4000c1e1900 */
[----:B------:R-:W1:Y:S02]  /*0240*/  LDC R19, c[0x0][0x394] ;  /* 0x0000e500ff137b82 */ /* 0x000e640000000800 */
[----:B------:R-:W3:Y:S04]  /*0250*/  LDG.E R22, desc[UR8][R2.64+-0xc] ;  /* 0xfffff40802167981 */ /* 0x000ee8000c1e1900 */
[----:B------:R-:W4:Y:S04]  /*0260*/  LDG.E R23, desc[UR8][R2.64+-0x8] ;  /* 0xfffff80802177981 */ /* 0x000f28000c1e1900 */
[----:B------:R-:W5:Y:S04]  /*0270*/  LDG.E R25, desc[UR8][R2.64+-0x4] ;  /* 0xfffffc0802197981 */ /* 0x000f68000c1e1900 */
[----:B------:R-:W5:Y:S01]  /*0280*/  LDG.E R26, desc[UR8][R2.64] ;  /* 0x00000008021a7981 */ /* 0x000f62000c1e1900 */
[----:B0-----:R-:W-:-:S05]  /*0290*/  IMAD.WIDE R10, R16, 0x4, R10 ;  /* 0x00000004100a7825 */ /* 0x001fca00078e020a */
[----:B------:R0:W2:Y:S01]  /*02a0*/  LDG.E R20, desc[UR8][R10.64] ;  /* 0x000000080a147981 */ /* 0x0000a2000c1e1900 */
[----:B-1----:R-:W-:-:S05]  /*02b0*/  IMAD.WIDE R28, R19, 0x4, R10 ;  /* 0x00000004131c7825 */ /* 0x002fca00078e020a */
[----:B------:R-:W3:Y:S01]  /*02c0*/  LDG.E R21, desc[UR8][R28.64] ;  /* 0x000000081c157981 */ /* 0x000ee2000c1e1900 */
[----:B------:R-:W-:-:S05]  /*02d0*/  IMAD.WIDE R12, R19, 0x4, R28 ;  /* 0x00000004130c7825 */ /* 0x000fca00078e021c */
[----:B------:R1:W4:Y:S01]  /*02e0*/  LDG.E R24, desc[UR8][R12.64] ;  /* 0x000000080c187981 */ /* 0x000322000c1e1900 */
[----:B------:R-:W-:-:S03]  /*02f0*/  IMAD.WIDE R8, R19, 0x4, R12 ;  /* 0x0000000413087825 */ /* 0x000fc600078e020c */
[----:B------:R-:W5:Y:S01]  /*0300*/  LDG.E R28, desc[UR8][R2.64+0x4] ;  /* 0x00000408021c7981 */ /* 0x000f62000c1e1900 */
[----:B------:R-:W-:-:S03]  /*0310*/  IMAD.WIDE R4, R19, 0x4, R8 ;  /* 0x0000000413047825 */ /* 0x000fc600078e0208 */
[----:B------:R-:W5:Y:S04]  /*0320*/  LDG.E R29, desc[UR8][R2.64+0x8] ;  /* 0x00000808021d7981 */ /* 0x000f68000c1e1900 */
[----:B------:R-:W5:Y:S01]  /*0330*/  LDG.E R8, desc[UR8][R8.64] ;  /* 0x0000000808087981 */ /* 0x000f62000c1e1900 */
[----:B------:R-:W-:-:S03]  /*0340*/  IMAD.WIDE R6, R19, 0x4, R4 ;  /* 0x0000000413067825 */ /* 0x000fc600078e0204 */
[----:B------:R1:W5:Y:S01]  /*0350*/  LDG.E R5, desc[UR8][R4.64] ;  /* 0x0000000804057981 */ /* 0x000362000c1e1900 */
[----:B0-----:R-:W-:-:S03]  /*0360*/  IMAD.WIDE R10, R19, 0x4, R6 ;  /* 0x00000004130a7825 */ /* 0x001fc600078e0206 */
[----:B------:R-:W5:Y:S01]  /*0370*/  LDG.E R7, desc[UR8][R6.64] ;  /* 0x0000000806077981 */ /* 0x000f62000c1e1900 */
[----:B-1----:R-:W-:-:S03]  /*0380*/  IMAD.WIDE R12, R19, 0x4, R10 ;  /* 0x00000004130c7825 */ /* 0x002fc600078e020a */
[----:B------:R-:W5:Y:S04]  /*0390*/  LDG.E R27, desc[UR8][R10.64] ;  /* 0x000000080a1b7981 */ /* 0x000f68000c1e1900 */
[----:B------:R0:W5:Y:S04]  /*03a0*/  LDG.E R9, desc[UR8][R2.64+0xc] ;  /* 0x00000c0802097981 */ /* 0x000168000c1e1900 */
[----:B------:R-:W5:Y:S01]  /*03b0*/  LDG.E R12, desc[UR8][R12.64] ;  /* 0x000000080c0c7981 */ /* 0x000f62000c1e1900 */
[----:B------:R-:W-:-:S04]  /*03c0*/  UIADD3 UR7, UPT, UPT, UR7, 0x8, URZ ;  /* 0x0000000807077890 */ /* 0x000fc8000fffe0ff */
[----:B------:R-:W-:Y:S01]  /*03d0*/  UISETP.NE.AND UP1, UPT, UR7, URZ, UPT ;  /* 0x000000ff0700728c */ /* 0x000fe2000bf25270 */
[----:B------:R-:W-:Y:S02]  /*03e0*/  IADD3 R4, P0, PT, R2, 0x20, RZ ;  /* 0x0000002002047810 */ /* 0x000fe40007f1e0ff */
[----:B------:R-:W-:Y:S02]  /*03f0*/  LEA R16, R19, R16, 0x3 ;  /* 0x0000001013107211 */ /* 0x000fe400078e18ff */
[----:B0-----:R-:W-:Y:S01]  /*0400*/  IADD3.X R3, PT, PT, RZ, R3, RZ, P0, !PT ;  /* 0x00000003ff037210 */ /* 0x001fe200007fe4ff */
[----:B--2---:R-:W-:-:S04]  /*0410*/  FFMA R17, R18, R20, R17 ;  /* 0x0000001412117223 */ /* 0x004fc80000000011 */
[----:B---3--:R-:W-:-:S04]  /*0420*/  FFMA R22, R22, R21, R17 ;  /* 0x0000001516167223 */ /* 0x008fc80000000011 */
[----:B----4-:R-:W-:-:S04]  /*0430*/  FFMA R22, R23, R24, R22 ;  /* 0x0000001817167223 */ /* 0x010fc80000000016 */
[----:B-----5:R-:W-:-:S04]  /*0440*/  FFMA R25, R25, R8, R22 ;  /* 0x0000000819197223 */ /* 0x020fc80000000016 */
[----:B------:R-:W-:-:S04]  /*0450*/  FFMA R5, R26, R5, R25 ;  /* 0x000000051a057223 */ /* 0x000fc80000000019 */
[----:B------:R-:W-:-:S04]  /*0460*/  FFMA R28, R28, R7, R5 ;  /* 0x000000071c1c7223 */ /* 0x000fc80000000005 */
[----:B------:R-:W-:-:S04]  /*0470*/  FFMA R28, R29, R27, R28 ;  /* 0x0000001b1d1c7223 */ /* 0x000fc8000000001c */
[----:B------:R-:W-:Y:S01]  /*0480*/  FFMA R17, R9, R12, R28 ;  /* 0x0000000c09117223 */ /* 0x000fe2000000001c */
[----:B------:R-:W-:Y:S06]  /*0490*/  BRA.U UP1, `(.L_x_2) ;  /* 0xfffffffd015c7547 */ /* 0x000fec000b83ffff */
.L_x_1:
[----:B------:R-:W-:Y:S05]  /*04a0*/  BRA.U !UP0, `(.L_x_0) ;  /* 0x0000000508107547 */ /* 0x000fea000b800000 */
[----:B------:R-:W-:Y:S02]  /*04b0*/  UISETP.GE.U32.AND UP0, UPT, UR6, 0x4, UPT ;  /* 0x000000040600788c */ /* 0x000fe4000bf06070 */
[----:B------:R-:W-:-:S04]  /*04c0*/  ULOP3.LUT UR7, UR5, 0x3, URZ, 0xc0, !UPT ;  /* 0x0000000305077892 */ /* 0x000fc8000f8ec0ff */
[----:B------:R-:W-:-:S03]  /*04d0*/  UISETP.NE.AND UP1, UPT, UR7, URZ, UPT ;  /* 0x000000ff0700728c */ /* 0x000fc6000bf25270 */
[----:B------:R-:W-:Y:S08]  /*04e0*/  BRA.U !UP0, `(.L_x_3) ;  /* 0x0000000108707547 */ /* 0x000ff0000b800000 */
[----:B------:R-:W0:Y:S01]  /*04f0*/  LDC R13, c[0x0][0x394] ;  /* 0x0000e500ff0d7b82 */ /* 0x000e220000000800 */
[----:B------:R-:W1:Y:S01]  /*0500*/  LDCU.64 UR12, c[0x0][0x388] ;  /* 0x00007100ff0c77ac */ /* 0x000e620008000a00 */
[C---:B------:R-:W-:Y:S02]  /*0510*/  IADD3 R3, PT, PT, R14.reuse, UR4, RZ ;  /* 0x000000040e037c10 */ /* 0x040fe4000fffe0ff */
[----:B------:R-:W-:-:S04]  /*0520*/  IADD3 R10, P0, PT, R14, UR4, RZ ;  /* 0x000000040e0a7c10 */ /* 0x000fc8000ff1e0ff */
[----:B------:R-:W2:Y:S08]  /*0530*/  LDC.64 R6, c[0x0][0x398] ;  /* 0x0000e600ff067b82 */ /* 0x000eb00000000a00 */
[----:B------:R-:W3:Y:S01]  /*0540*/  LDC.64 R4, c[0x0][0x388] ;  /* 0x0000e200ff047b82 */ /* 0x000ee20000000a00 */
[----:B0-----:R-:W-:-:S04]  /*0550*/  IMAD R9, R13, UR4, R0 ;  /* 0x000000040d097c24 */ /* 0x001fc8000f8e0200 */
[----:B--2---:R-:W-:-:S04]  /*0560*/  IMAD.WIDE R6, R9, 0x4, R6 ;  /* 0x0000000409067825 */ /* 0x004fc800078e0206 */
[----:B------:R-:W-:Y:S02]  /*0570*/  IMAD.WIDE R8, R13, 0x4, R6 ;  /* 0x000000040d087825 */ /* 0x000fe400078e0206 */
[----:B------:R-:W2:Y:S02]  /*0580*/  LDG.E R6, desc[UR8][R6.64] ;  /* 0x0000000806067981 */ /* 0x000ea4000c1e1900 */
[----:B---3--:R-:W-:Y:S01]  /*0590*/  IMAD.WIDE.U32 R4, R3, 0x4, R4 ;  /* 0x0000000403047825 */ /* 0x008fe200078e0004 */
[----:B------:R-:W-:Y:S02]  /*05a0*/  IADD3.X R3, PT, PT, RZ, RZ, RZ, P0, !PT ;  /* 0x000000ffff037210 */ /* 0x000fe400007fe4ff */
[----:B-1----:R-:W-:-:S03]  /*05b0*/  LEA R2, P0, R10, UR12, 0x2 ;  /* 0x0000000c0a027c11 */ /* 0x002fc6000f8010ff */
[----:B------:R-:W2:Y:S01]  /*05c0*/  LDG.E R4, desc[UR8][R4.64] ;  /* 0x0000000804047981 */ /* 0x000ea2000c1e1900 */
[----:B------:R-:W-:Y:S01]  /*05d0*/  LEA.HI.X R3, R10, UR13, R3, 0x2, P0 ;  /* 0x0000000d0a037c11 */ /* 0x000fe200080f1403 */
[C---:B------:R-:W-:Y:S02]  /*05e0*/  IMAD.WIDE R10, R13.reuse, 0x4, R8 ;  /* 0x000000040d0a7825 */ /* 0x040fe400078e0208 */
[----:B------:R-:W3:Y:S04]  /*05f0*/  LDG.E R8, desc[UR8][R8.64] ;  /* 0x0000000808087981 */ /* 0x000ee8000c1e1900 */
[----:B------:R-:W3:Y:S01]  /*0600*/  LDG.E R16, desc[UR8][R2.64+0x4] ;  /* 0x0000040802107981 */ /* 0x000ee2000c1e1900 */
[----:B------:R-:W-:-:S03]  /*0610*/  IMAD.WIDE R12, R13, 0x4, R10 ;  /* 0x000000040d0c7825 */ /* 0x000fc600078e020a */
[----:B------:R-:W4:Y:S04]  /*0620*/  LDG.E R18, desc[UR8][R10.64] ;  /* 0x000000080a127981 */ /* 0x000f28000c1e1900 */
[----:B------:R-:W4:Y:S04]  /*0630*/  LDG.E R19, desc[UR8][R2.64+0x8] ;  /* 0x0000080802137981 */ /* 0x000f28000c1e1900 */
[----:B------:R-:W5:Y:S04]  /*0640*/  LDG.E R21, desc[UR8][R2.64+0xc] ;  /* 0x00000c0802157981 */ /* 0x000f68000c1e1900 */
[----:B------:R-:W5:Y:S01]  /*0650*/  LDG.E R12, desc[UR8][R12.64] ;  /* 0x000000080c0c7981 */ /* 0x000f62000c1e1900 */
[----:B------:R-:W-:Y:S01]  /*0660*/  UIADD3 UR4, UPT, UPT, UR4, 0x4, URZ ;  /* 0x0000000404047890 */ /* 0x000fe2000fffe0ff */
[----:B--2---:R-:W-:-:S04]  /*0670*/  FFMA R17, R4, R6, R17 ;  /* 0x0000000604117223 */ /* 0x004fc80000000011 */
[----:B---3--:R-:W-:-:S04]  /*0680*/  FFMA R16, R16, R8, R17 ;  /* 0x0000000810107223 */ /* 0x008fc80000000011 */
[----:B----4-:R-:W-:-:S04]  /*0690*/  FFMA R16, R19, R18, R16 ;  /* 0x0000001213107223 */ /* 0x010fc80000000010 */
[----:B-----5:R-:W-:-:S07]  /*06a0*/  FFMA R17, R21, R12, R16 ;  /* 0x0000000c15117223 */ /* 0x020fce0000000010 */
.L_x_3:
[----:B------:R-:W-:Y:S05]  /*06b0*/  BRA.U !UP1, `(.L_x_0) ;  /* 0x00000001098c7547 */ /* 0x000fea000b800000 */
[----:B------:R-:W-:Y:S02]  /*06c0*/  UISETP.NE.AND UP0, UPT, UR7, 0x1, UPT ;  /* 0x000000010700788c */ /* 0x000fe4000bf05270 */
[----:B------:R-:W-:-:S04]  /*06d0*/  ULOP3.LUT UR5, UR5, 0x1, URZ, 0xc0, !UPT ;  /* 0x0000000105057892 */ /* 0x000fc8000f8ec0ff */
[----:B------:R-:W-:-:S03]  /*06e0*/  UISETP.NE.U32.AND UP1, UPT, UR5, 0x1, UPT ;  /* 0x000000010500788c */ /* 0x000fc6000bf25070 */
[----:B------:R-:W-:Y:S08]  /*06f0*/  BRA.U !UP0, `(.L_x_4) ;  /* 0x0000000108507547 */ /* 0x000ff0000b800000 */
[----:B------:R-:W0:Y:S01]  /*0700*/  LDC R9, c[0x0][0x394] ;  /* 0x0000e500ff097b82 */ /* 0x000e220000000800 */
[----:B------:R-:W1:Y:S01]  /*0710*/  LDCU.64 UR6, c[0x0][0x388] ;  /* 0x00007100ff0677ac */ /* 0x000e620008000a00 */
[C---:B------:R-:W-:Y:S02]  /*0720*/  IADD3 R7, PT, PT, R14.reuse, UR4, RZ ;  /* 0x000000040e077c10 */ /* 0x040fe4000fffe0ff */
[----:B------:R-:W-:-:S04]  /*0730*/  IADD3 R8, P0, PT, R14, UR4, RZ ;  /* 0x000000040e087c10 */ /* 0x000fc8000ff1e0ff */
[----:B------:R-:W2:Y:S08]  /*0740*/  LDC.64 R2, c[0x0][0x388] ;  /* 0x0000e200ff027b82 */ /* 0x000eb00000000a00 */
[----:B------:R-:W3:Y:S01]  /*0750*/  LDC.64 R4, c[0x0][0x398] ;  /* 0x0000e600ff047b82 */ /* 0x000ee20000000a00 */
[----:B0-----:R-:W-:Y:S02]  /*0760*/  IMAD R11, R9, UR4, R0 ;  /* 0x00000004090b7c24 */ /* 0x001fe4000f8e0200 */
[----:B--2---:R-:W-:Y:S01]  /*0770*/  IMAD.WIDE.U32 R2, R7, 0x4, R2 ;  /* 0x0000000407027825 */ /* 0x004fe200078e0002 */
[----:B------:R-:W-:-:S02]  /*0780*/  IADD3.X R7, PT, PT, RZ, RZ, RZ, P0, !PT ;  /* 0x000000ffff077210 */ /* 0x000fc400007fe4ff */
[----:B-1----:R-:W-:-:S03]  /*0790*/  LEA R6, P0, R8, UR6, 0x2 ;  /* 0x0000000608067c11 */ /* 0x002fc6000f8010ff */
[----:B------:R-:W2:Y:S01]  /*07a0*/  LDG.E R2, desc[UR8][R2.64] ;  /* 0x0000000802027981 */ /* 0x000ea2000c1e1900 */
[----:B------:R-:W-:Y:S01]  /*07b0*/  LEA.HI.X R7, R8, UR7, R7, 0x2, P0 ;  /* 0x0000000708077c11 */ /* 0x000fe200080f1407 */
[----:B---3--:R-:W-:-:S04]  /*07c0*/  IMAD.WIDE R4, R11, 0x4, R4 ;  /* 0x000000040b047825 */ /* 0x008fc800078e0204 */
[----:B------:R-:W3:Y:S01]  /*07d0*/  LDG.E R6, desc[UR8][R6.64+0x4] ;  /* 0x0000040806067981 */ /* 0x000ee2000c1e1900 */
[----:B------:R-:W-:-:S03]  /*07e0*/  IMAD.WIDE R8, R9, 0x4, R4 ;  /* 0x0000000409087825 */ /* 0x000fc600078e0204 */
[----:B------:R-:W2:Y:S04]  /*07f0*/  LDG.E R4, desc[UR8][R4.64] ;  /* 0x0000000804047981 */ /* 0x000ea8000c1e1900 */
[----:B------:R-:W3:Y:S01]  /*0800*/  LDG.E R8, desc[UR8][R8.64] ;  /* 0x0000000808087981 */ /* 0x000ee2000c1e1900 */
[----:B------:R-:W-:Y:S01]  /*0810*/  UIADD3 UR4, UPT, UPT, UR4, 0x2, URZ ;  /* 0x0000000204047890 */ /* 0x000fe2000fffe0ff */
[----:B--2---:R-:W-:-:S04]  /*0820*/  FFMA R17, R2, R4, R17 ;  /* 0x0000000402117223 */ /* 0x004fc80000000011 */
[----:B---3--:R-:W-:-:S07]  /*0830*/  FFMA R17, R6, R8, R17 ;  /* 0x0000000806117223 */ /* 0x008fce0000000011 */
.L_x_4:
[----:B------:R-:W-:Y:S05]  /*0840*/  BRA.U UP1, `(.L_x_0) ;  /* 0x0000000101287547 */ /* 0x000fea000b800000 */
[----:B------:R-:W0:Y:S01]  /*0850*/  LDC R9, c[0x0][0x394] ;  /* 0x0000e500ff097b82 */ /* 0x000e220000000800 */
[----:B------:R-:W-:-:S07]  /*0860*/  IADD3 R7, PT, PT, R14, UR4, RZ ;  /* 0x000000040e077c10 */ /* 0x000fce000fffe0ff */
[----:B------:R-:W1:Y:S08]  /*0870*/  LDC.64 R2, c[0x0][0x388] ;  /* 0x0000e200ff027b82 */ /* 0x000e700000000a00 */
[----:B------:R-:W2:Y:S01]  /*0880*/  LDC.64 R4, c[0x0][0x398] ;  /* 0x0000e600ff047b82 */ /* 0x000ea20000000a00 */
[----:B0-----:R-:W-:Y:S02]  /*0890*/  IMAD R9, R9, UR4, R0 ;  /* 0x0000000409097c24 */ /* 0x001fe4000f8e0200 */
[----:B-1----:R-:W-:-:S06]  /*08a0*/  IMAD.WIDE.U32 R2, R7, 0x4, R2 ;  /* 0x0000000407027825 */ /* 0x002fcc00078e0002 */
[----:B------:R-:W3:Y:S01]  /*08b0*/  LDG.E R2, desc[UR8][R2.64] ;  /* 0x0000000802027981 */ /* 0x000ee2000c1e1900 */
[----:B--2---:R-:W-:-:S06]  /*08c0*/  IMAD.WIDE R4, R9, 0x4, R4 ;  /* 0x0000000409047825 */ /* 0x004fcc00078e0204 */
[----:B------:R-:W3:Y:S02]  /*08d0*/  LDG.E R4, desc[UR8][R4.64] ;  /* 0x0000000804047981 */ /* 0x000ee4000c1e1900 */
[----:B---3--:R-:W-:-:S07]  /*08e0*/  FFMA R17, R2, R4, R17 ;  /* 0x0000000402117223 */ /* 0x008fce0000000011 */
.L_x_0:
[----:B------:R-:W0:Y:S01]  /*08f0*/  LDC.64 R2, c[0x0][0x3a8] ;  /* 0x0000ea00ff027b82 */ /* 0x000e220000000a00 */
[----:B------:R-:W-:-:S04]  /*0900*/  IMAD R15, R15, UR11, R0 ;  /* 0x0000000b0f0f7c24 */ /* 0x000fc8000f8e0200 */
[----:B0-----:R-:W-:-:S05]  /*0910*/  IMAD.WIDE R2, R15, 0x4, R2 ;  /* 0x000000040f027825 */ /* 0x001fca00078e0202 */
[----:B------:R-:W-:Y:S01]  /*0920*/  STG.E desc[UR8][R2.64], R17 ;  /* 0x0000001102007986 */ /* 0x000fe2000c101908 */
[----:B------:R-:W-:Y:S05]  /*0930*/  EXIT ;  /* 0x000000000000794d */ /* 0x000fea0003800000 */
.L_x_5:
[----:B------:R-:W-:-:S00]  /*0940*/  BRA `(.L_x_5) ;  /* 0xfffffffc00fc7947 */ /* 0x000fc0000383ffff */
[----:B------:R-:W-:-:S00]  /*0950*/  NOP ;  /* 0x0000000000007918 */ /* 0x000fc00000000000 */
        /* <DEDUP_REMOVED lines=10> */
.L_x_19:


//--------------------- .text._Z10matrixBias6matrixS_S_ --------------------------
	.section	.text._Z10matrixBias6matrixS_S_,"ax",@progbits
	.align	128
        .global         _Z10matrixBias6matrixS_S_
        .type           _Z10matrixBias6matrixS_S_,@function
        .size           _Z10matrixBias6matrixS_S_,(.L_x_20 - _Z10matrixBias6matrixS_S_)
        .other          _Z10matrixBias6matrixS_S_,@"STO_CUDA_ENTRY STV_DEFAULT"
_Z10matrixBias6matrixS_S_:
.text._Z10matrixBias6matrixS_S_:
        /* <DEDUP_REMOVED lines=33> */
.L_x_8:
        /* <DEDUP_REMOVED lines=41> */
.L_x_7:
        /* <DEDUP_REMOVED lines=33> */
.L_x_9:
        /* <DEDUP_REMOVED lines=25> */
.L_x_10:
        /* <DEDUP_REMOVED lines=11> */
.L_x_6:
[----:B------:R-:W0:Y:S01]  /*08f0*/  LDC.64 R2, c[0x0][0x3a8] ;  /* 0x0000ea00ff027b82 */ /* 0x000e220000000a00 */
[----:B------:R-:W-:-:S04]  /*0900*/  IMAD R15, R15, UR11, R0 ;  /* 0x0000000b0f0f7c24 */ /* 0x000fc8000f8e0200 */
[----:B0-----:R-:W-:-:S05]  /*0910*/  IMAD.WIDE R2, R15, 0x4, R2 ;  /* 0x000000040f027825 */ /* 0x001fca00078e0202 */
[----:B------:R-:W-:Y:S01]  /*0920*/  STG.E desc[UR8][R2.64], R17 ;  /* 0x0000001102007986 */ /* 0x000fe2000c101908 */
[----:B------:R-:W-:Y:S05]  /*0930*/  EXIT ;  /* 0x000000000000794d */ /* 0x000fea0003800000 */
.L_x_11:
        /* <DEDUP_REMOVED lines=12> */
.L_x_20:


//--------------------- .text._Z9matrixMul6matrixS_S_ --------------------------
	.section	.text._Z9matrixMul6matrixS_S_,"ax",@progbits
	.align	128
        .global         _Z9matrixMul6matrixS_S_
        .type           _Z9matrixMul6matrixS_S_,@function
        .size           _Z9matrixMul6matrixS_S_,(.L_x_21 - _Z9matrixMul6matrixS_S_)
        .other          _Z9matrixMul6matrixS_S_,@"STO_CUDA_ENTRY STV_DEFAULT"
_Z9matrixMul6matrixS_S_:
.text._Z9matrixMul6matrixS_S_:
        /* <DEDUP_REMOVED lines=33> */
.L_x_14:
        /* <DEDUP_REMOVED lines=41> */
.L_x_13:
        /* <DEDUP_REMOVED lines=33> */
.L_x_15:
        /* <DEDUP_REMOVED lines=25> */
.L_x_16:
        /* <DEDUP_REMOVED lines=11> */
.L_x_12:
[----:B------:R-:W0:Y:S01]  /*08f0*/  LDC.64 R2, c[0x0][0x3a8] ;  /* 0x0000ea00ff027b82 */ /* 0x000e220000000a00 */
[----:B------:R-:W-:-:S04]  /*0900*/  IMAD R15, R15, UR11, R0 ;  /* 0x0000000b0f0f7c24 */ /* 0x000fc8000f8e0200 */
[----:B0-----:R-:W-:-:S05]  /*0910*/  IMAD.WIDE R2, R15, 0x4, R2 ;  /* 0x000000040f027825 */ /* 0x001fca00078e0202 */
[----:B------:R-:W-:Y:S01]  /*0920*/  STG.E desc[UR8][R2.64], R17 ;  /* 0x0000001102007986 */ /* 0x000fe2000c101908 */
[----:B------:R-:W-:Y:S05]  /*0930*/  EXIT ;  /* 0x000000000000794d */ /* 0x000fea0003800000 */
.L_x_17:
        /* <DEDUP_REMOVED lines=12> */
.L_x_21:


//--------------------- .text._Z9matrixAdd6matrixS_S_ --------------------------
	.section	.text._Z9matrixAdd6matrixS_S_,"ax",@progbits
	.align	128
        .global         _Z9matrixAdd6matrixS_S_
        .type           _Z9matrixAdd6matrixS_S_,@function
        .size           _Z9matrixAdd6matrixS_S_,(.L_x_22 - _Z9matrixAdd6matrixS_S_)
        .other          _Z9matrixAdd6matrixS_S_,@"STO_CUDA_ENTRY STV_DEFAULT"
_Z9matrixAdd6matrixS_S_:
.text._Z9matrixAdd6matrixS_S_:
        /* <DEDUP_REMOVED lines=13> */
[----:B------:R-:W0:Y:S01]  /*00d0*/  LDC.64 R2, c[0x0][0x388] ;  /* 0x0000e200ff027b82 */ /* 0x000e220000000a00 */
[----:B------:R-:W1:Y:S01]  /*00e0*/  LDCU UR6, c[0x0][0x384] ;  /* 0x00007080ff0677ac */ /* 0x000e620008000800 */
[----:B------:R-:W2:Y:S06]  /*00f0*/  LDCU UR8, c[0x0][0x394] ;  /* 0x00007280ff0877ac */ /* 0x000eac0008000800 */
[----:B------:R-:W3:Y:S01]  /*0100*/  LDC.64 R4, c[0x0][0x398] ;  /* 0x0000e600ff047b82 */ /* 0x000ee20000000a00 */
[----:B------:R-:W4:Y:S01]  /*0110*/  LDCU.64 UR4, c[0x0][0x358] ;  /* 0x00006b00ff0477ac */ /* 0x000f220008000a00 */
[----:B-1----:R-:W-:-:S02]  /*0120*/  IMAD R7, R0, UR6, R9 ;  /* 0x0000000600077c24 */ /* 0x002fc4000f8e0209 */
[----:B--2---:R-:W-:Y:S02]  /*0130*/  IMAD R11, R0, UR8, R9 ;  /* 0x00000008000b7c24 */ /* 0x004fe4000f8e0209 */
[----:B0-----:R-:W-:Y:S02]  /*0140*/  IMAD.WIDE R2, R7, 0x4, R2 ;  /* 0x0000000407027825 */ /* 0x001fe400078e0202 */
[----:B------:R-:W0:Y:S04]  /*0150*/  LDC.64 R6, c[0x0][0x3a8] ;  /* 0x0000ea00ff067b82 */ /* 0x000e280000000a00 */
[----:B----4-:R-:W2:Y:S01]  /*0160*/  LDG.E R2, desc[UR4][R2.64] ;  /* 0x0000000402027981 */ /* 0x010ea2000c1e1900 */
[----:B---3--:R-:W-:-:S06]  /*0170*/  IMAD.WIDE R4, R11, 0x4, R4 ;  /* 0x000000040b047825 */ /* 0x008fcc00078e0204 */
[----:B------:R-:W2:Y:S01]  /*0180*/  LDG.E R5, desc[UR4][R4.64] ;  /* 0x0000000404057981 */ /* 0x000ea2000c1e1900 */
[----:B------:R-:W-:-:S04]  /*0190*/  IMAD R9, R0, UR7, R9 ;  /* 0x0000000700097c24 */ /* 0x000fc8000f8e0209 */
[----:B0-----:R-:W-:-:S04]  /*01a0*/  IMAD.WIDE R6, R9, 0x4, R6 ;  /* 0x0000000409067825 */ /* 0x001fc800078e0206 */
[----:B--2---:R-:W-:-:S05]  /*01b0*/  FADD R9, R2, R5 ;  /* 0x0000000502097221 */ /* 0x004fca0000000000 */
[----:B------:R-:W-:Y:S01]  /*01c0*/  STG.E desc[UR4][R6.64], R9 ;  /* 0x0000000906007986 */ /* 0x000fe2000c101904 */
[----:B------:R-:W-:Y:S05]  /*01d0*/  EXIT ;  /* 0x000000000000794d */ /* 0x000fea0003800000 */
.L_x_18:
        /* <DEDUP_REMOVED lines=10> */
.L_x_22:


//--------------------- .nv.shared.reserved.0     --------------------------
	.section	.nv.shared.reserved.0,"aw",@nobits
	.weak		__nv_reservedSMEM_offset_0_alias
	.size		__nv_reservedSMEM_offset_0_alias, 0, 64
	.other		__nv_reservedSMEM_offset_0_alias,@"STO_CUDA_RESERVED_SHARED STV_DEFAULT"
__nv_reservedSMEM_offset_0_alias:
	.zero		0
	.zero		64


//--------------------- .nv.constant0._Z10matrixRelu6matrixS_S_ --------------------------
	.section	.nv.constant0._Z10matrixRelu6matrixS_S_,"a",@progbits
	.sectionflags	@""
	.align	4
.nv.constant0._Z10matrixRelu6matrixS_S_:
	.zero		944


//--------------------- .nv.constant0._Z10matrixBias6matrixS_S_ --------------------------
	.section	.nv.constant0._Z10matrixBias6matrixS_S_,"a",@progbits
	.sectionflags	@""
	.align	4
.nv.constant0._Z10matrixBias6matrixS_S_:
	.zero		944


//--------------------- .nv.constant0._Z9matrixMul6matrixS_S_ --------------------------
	.section	.nv.constant0._Z9matrixMul6matrixS_S_,"a",@progbits
	.sectionflags	@""
	.align	4
.nv.constant0._Z9matrixMul6matrixS_S_:
	.zero		944


//--------------------- .nv.constant0._Z9matrixAdd6matrixS_S_ --------------------------
	.section	.nv.constant0._Z9matrixAdd6matrixS_S_,"a",@progbits
	.sectionflags	@""
	.align	4
.nv.constant0._Z9matrixAdd6matrixS_S_:
	.zero		944


//--------------------- SYMBOLS --------------------------

	.type		.nv.reservedSmem.offset0,@object
	.size		.nv.reservedSmem.offset0,0x4
